//
// Generated by NVIDIA NVVM Compiler
//
// Compiler Build ID: CL-36424714
// Cuda compilation tools, release 13.0, V13.0.88
// Based on NVVM 20.0.0
//

.version 9.0
.target sm_100
.address_size 64

	// .globl	_Z4InitIfEvPT_S1_S1_

.visible .entry _Z4InitIfEvPT_S1_S1_(
	.param .u64 .ptr .align 1 _Z4InitIfEvPT_S1_S1__param_0,
	.param .u64 .ptr .align 1 _Z4InitIfEvPT_S1_S1__param_1,
	.param .u64 .ptr .align 1 _Z4InitIfEvPT_S1_S1__param_2
)
{
	.reg .b32 	%r<8>;
	.reg .b64 	%rd<11>;

	ld.param.u64 	%rd1, [_Z4InitIfEvPT_S1_S1__param_0];
	ld.param.u64 	%rd2, [_Z4InitIfEvPT_S1_S1__param_1];
	ld.param.u64 	%rd3, [_Z4InitIfEvPT_S1_S1__param_2];
	cvta.to.global.u64 	%rd4, %rd3;
	cvta.to.global.u64 	%rd5, %rd2;
	cvta.to.global.u64 	%rd6, %rd1;
	mov.u32 	%r1, %ctaid.x;
	mov.u32 	%r2, %ntid.x;
	mov.u32 	%r3, %tid.x;
	mad.lo.s32 	%r4, %r1, %r2, %r3;
	mul.wide.s32 	%rd7, %r4, 4;
	add.s64 	%rd8, %rd6, %rd7;
	mov.b32 	%r5, 1065353216;
	st.global.u32 	[%rd8], %r5;
	add.s64 	%rd9, %rd5, %rd7;
	mov.b32 	%r6, 1073741824;
	st.global.u32 	[%rd9], %r6;
	add.s64 	%rd10, %rd4, %rd7;
	mov.b32 	%r7, 0;
	st.global.u32 	[%rd10], %r7;
	ret;

}
	// .globl	_Z3AddIfEvPT_S1_S1_S0_S0_
.visible .entry _Z3AddIfEvPT_S1_S1_S0_S0_(
	.param .u64 .ptr .align 1 _Z3AddIfEvPT_S1_S1_S0_S0__param_0,
	.param .u64 .ptr .align 1 _Z3AddIfEvPT_S1_S1_S0_S0__param_1,
	.param .u64 .ptr .align 1 _Z3AddIfEvPT_S1_S1_S0_S0__param_2,
	.param .f32 _Z3AddIfEvPT_S1_S1_S0_S0__param_3,
	.param .f32 _Z3AddIfEvPT_S1_S1_S0_S0__param_4
)
{
	.reg .b32 	%r<5>;
	.reg .b32 	%f<7>;
	.reg .b64 	%rd<11>;

	ld.param.u64 	%rd1, [_Z3AddIfEvPT_S1_S1_S0_S0__param_0];
	ld.param.u64 	%rd2, [_Z3AddIfEvPT_S1_S1_S0_S0__param_1];
	ld.param.u64 	%rd3, [_Z3AddIfEvPT_S1_S1_S0_S0__param_2];
	ld.param.f32 	%f1, [_Z3AddIfEvPT_S1_S1_S0_S0__param_3];
	ld.param.f32 	%f2, [_Z3AddIfEvPT_S1_S1_S0_S0__param_4];
	cvta.to.global.u64 	%rd4, %rd3;
	cvta.to.global.u64 	%rd5, %rd2;
	cvta.to.global.u64 	%rd6, %rd1;
	mov.u32 	%r1, %ctaid.x;
	mov.u32 	%r2, %ntid.x;
	mov.u32 	%r3, %tid.x;
	mad.lo.s32 	%r4, %r1, %r2, %r3;
	mul.wide.s32 	%rd7, %r4, 4;
	add.s64 	%rd8, %rd6, %rd7;
	ld.global.f32 	%f3, [%rd8];
	add.s64 	%rd9, %rd5, %rd7;
	ld.global.f32 	%f4, [%rd9];
	mul.f32 	%f5, %f2, %f4;
	fma.rn.f32 	%f6, %f1, %f3, %f5;
	add.s64 	%rd10, %rd4, %rd7;
	st.global.f32 	[%rd10], %f6;
	ret;

}


// ===== COMPILED SASS (sm_100) =====

	.target	sm_100

	.elftype	@"ET_EXEC"


//--------------------- .note.nv.tkinfo           --------------------------
	.section	.note.nv.tkinfo,"",@"SHT_NOTE"
	.sectionflags	@"SHF_NOTE_NV_TKINFO"
	.tkinfo
        /*0018*/ 	.word	0x00000002
        /*0030*/ 	.string	""
        /*0030*/ 	.string	"ptxas"
        /*0030*/ 	.string	"Cuda compilation tools, release 13.0, V13.0.88"
        /*0030*/ 	.string	"Build cuda_13.0.r13.0/compiler.36424714_0"
        /*0030*/ 	.string	"-arch sm_100 -m 64 "



//--------------------- .note.nv.cuinfo           --------------------------
	.section	.note.nv.cuinfo,"",@"SHT_NOTE"
	.sectionflags	@"SHF_NOTE_NV_CUINFO"
        /*0018*/ 	.short	0x0002
        /*001a*/ 	.short	0x0064
        /*001c*/ 	.short	0x0082
	.zero		2


//--------------------- .nv.info                  --------------------------
	.section	.nv.info,"",@"SHT_CUDA_INFO"
	.align	4


	//----- nvinfo : EIATTR_REGCOUNT
	.align		4
        /*0000*/ 	.byte	0x04, 0x2f
        /*0002*/ 	.short	(.L_1 - .L_0)
	.align		4
.L_0:
        /*0004*/ 	.word	index@(_Z4InitIfEvPT_S1_S1_)
        /*0008*/ 	.word	0x00000010


	//----- nvinfo : EIATTR_FRAME_SIZE
	.align		4
.L_1:
        /*000c*/ 	.byte	0x04, 0x11
        /*000e*/ 	.short	(.L_3 - .L_2)
	.align		4
.L_2:
        /*0010*/ 	.word	index@(_Z4InitIfEvPT_S1_S1_)
        /*0014*/ 	.word	0x00000000


	//----- nvinfo : EIATTR_REGCOUNT
	.align		4
.L_3:
        /*0018*/ 	.byte	0x04, 0x2f
        /*001a*/ 	.short	(.L_5 - .L_4)
	.align		4
.L_4:
        /*001c*/ 	.word	index@(_Z3AddIfEvPT_S1_S1_S0_S0_)
        /*0020*/ 	.word	0x0000000e


	//----- nvinfo : EIATTR_FRAME_SIZE
	.align		4
.L_5:
        /*0024*/ 	.byte	0x04, 0x11
        /*0026*/ 	.short	(.L_7 - .L_6)
	.align		4
.L_6:
        /*0028*/ 	.word	index@(_Z3AddIfEvPT_S1_S1_S0_S0_)
        /*002c*/ 	.word	0x00000000


	//----- nvinfo : EIATTR_MIN_STACK_SIZE
	.align		4
.L_7:
        /*0030*/ 	.byte	0x04, 0x12
        /*0032*/ 	.short	(.L_9 - .L_8)
	.align		4
.L_8:
        /*0034*/ 	.word	index@(_Z3AddIfEvPT_S1_S1_S0_S0_)
        /*0038*/ 	.word	0x00000000


	//----- nvinfo : EIATTR_MIN_STACK_SIZE
	.align		4
.L_9:
        /*003c*/ 	.byte	0x04, 0x12
        /*003e*/ 	.short	(.L_11 - .L_10)
	.align		4
.L_10:
        /*0040*/ 	.word	index@(_Z4InitIfEvPT_S1_S1_)
        /*0044*/ 	.word	0x00000000
.L_11:


//--------------------- .nv.compat                --------------------------
	.section	.nv.compat,"",@"SHT_CUDA_COMPAT_INFO"
	.align	4
        /*0000*/ 	.byte	0x02, 0x09, 0x00, 0x00, 0x02, 0x02, 0x01, 0x00, 0x02, 0x05, 0x05, 0x00, 0x03, 0x07, 0x01, 0x01
        /*0010*/ 	.byte	0x02, 0x03, 0x00, 0x00, 0x02, 0x06, 0x01, 0x00, 0x04, 0x0b, 0x08, 0x00, 0x09, 0x00, 0x00, 0x00
        /*0020*/ 	.byte	0x00, 0x00, 0x00, 0x00


//--------------------- .nv.info._Z3AddIfEvPT_S1_S1_S0_S0_ --------------------------
	.section	.nv.info._Z3AddIfEvPT_S1_S1_S0_S0_,"",@"SHT_CUDA_INFO"
	.sectionflags	@""
	.align	4


	//----- nvinfo : EIATTR_CUDA_API_VERSION
	.align		4
        /*0000*/ 	.byte	0x04, 0x37
        /*0002*/ 	.short	(.L_13 - .L_12)
.L_12:
        /*0004*/ 	.word	0x00000082


	//----- nvinfo : EIATTR_KPARAM_INFO
	.align		4
.L_13:
        /*0008*/ 	.byte	0x04, 0x17
        /*000a*/ 	.short	(.L_15 - .L_14)
.L_14:
        /*000c*/ 	.word	0x00000000
        /*0010*/ 	.short	0x0004
        /*0012*/ 	.short	0x001c
        /*0014*/ 	.byte	0x00, 0xf0, 0x11, 0x00


	//----- nvinfo : EIATTR_KPARAM_INFO
	.align		4
.L_15:
        /*0018*/ 	.byte	0x04, 0x17
        /*001a*/ 	.short	(.L_17 - .L_16)
.L_16:
        /*001c*/ 	.word	0x00000000
        /*0020*/ 	.short	0x0003
        /*0022*/ 	.short	0x0018
        /*0024*/ 	.byte	0x00, 0xf0, 0x11, 0x00


	//----- nvinfo : EIATTR_KPARAM_INFO
	.align		4
.L_17:
        /*0028*/ 	.byte	0x04, 0x17
        /*002a*/ 	.short	(.L_19 - .L_18)
.L_18:
        /*002c*/ 	.word	0x00000000
        /*0030*/ 	.short	0x0002
        /*0032*/ 	.short	0x0010
        /*0034*/ 	.byte	0x00, 0xf5, 0x21, 0x00


	//----- nvinfo : EIATTR_KPARAM_INFO
	.align		4
.L_19:
        /*0038*/ 	.byte	0x04, 0x17
        /*003a*/ 	.short	(.L_21 - .L_20)
.L_20:
        /*003c*/ 	.word	0x00000000
        /*0040*/ 	.short	0x0001
        /*0042*/ 	.short	0x0008
        /*0044*/ 	.byte	0x00, 0xf5, 0x21, 0x00


	//----- nvinfo : EIATTR_KPARAM_INFO
	.align		4
.L_21:
        /*0048*/ 	.byte	0x04, 0x17
        /*004a*/ 	.short	(.L_23 - .L_22)
.L_22:
        /*004c*/ 	.word	0x00000000
        /*0050*/ 	.short	0x0000
        /*0052*/ 	.short	0x0000
        /*0054*/ 	.byte	0x00, 0xf5, 0x21, 0x00


	//----- nvinfo : EIATTR_SPARSE_MMA_MASK
	.align		4
.L_23:
        /*0058*/ 	.byte	0x03, 0x50
        /*005a*/ 	.short	0x0000


	//----- nvinfo : EIATTR_MAXREG_COUNT
	.align		4
        /*005c*/ 	.byte	0x03, 0x1b
        /*005e*/ 	.short	0x00ff


	//----- nvinfo : EIATTR_MERCURY_ISA_VERSION
	.align		4
        /*0060*/ 	.byte	0x03, 0x5f
        /*0062*/ 	.short	0x0101


	//----- nvinfo : EIATTR_VRC_CTA_INIT_COUNT
	.align		4
        /*0064*/ 	.byte	0x02, 0x4a
	.zero		1
	.zero		1


	//----- nvinfo : EIATTR_EXIT_INSTR_OFFSETS
	.align		4
        /*0068*/ 	.byte	0x04, 0x1c
        /*006a*/ 	.short	(.L_25 - .L_24)


	//   ....[0]....
.L_24:
        /*006c*/ 	.word	0x00000120


	//----- nvinfo : EIATTR_CBANK_PARAM_SIZE
	.align		4
.L_25:
        /*0070*/ 	.byte	0x03, 0x19
        /*0072*/ 	.short	0x0020


	//----- nvinfo : EIATTR_PARAM_CBANK
	.align		4
        /*0074*/ 	.byte	0x04, 0x0a
        /*0076*/ 	.short	(.L_27 - .L_26)
	.align		4
.L_26:
        /*0078*/ 	.word	index@(.nv.constant0._Z3AddIfEvPT_S1_S1_S0_S0_)
        /*007c*/ 	.short	0x0380
        /*007e*/ 	.short	0x0020


	//----- nvinfo : EIATTR_SW_WAR
	.align		4
.L_27:
        /*0080*/ 	.byte	0x04, 0x36
        /*0082*/ 	.short	(.L_29 - .L_28)
.L_28:
        /*0084*/ 	.word	0x00000008
.L_29:


//--------------------- .nv.info._Z4InitIfEvPT_S1_S1_ --------------------------
	.section	.nv.info._Z4InitIfEvPT_S1_S1_,"",@"SHT_CUDA_INFO"
	.sectionflags	@""
	.align	4


	//----- nvinfo : EIATTR_CUDA_API_VERSION
	.align		4
        /*0000*/ 	.byte	0x04, 0x37
        /*0002*/ 	.short	(.L_31 - .L_30)
.L_30:
        /*0004*/ 	.word	0x00000082


	//----- nvinfo : EIATTR_KPARAM_INFO
	.align		4
.L_31:
        /*0008*/ 	.byte	0x04, 0x17
        /*000a*/ 	.short	(.L_33 - .L_32)
.L_32:
        /*000c*/ 	.word	0x00000000
        /*0010*/ 	.short	0x0002
        /*0012*/ 	.short	0x0010
        /*0014*/ 	.byte	0x00, 0xf5, 0x21, 0x00


	//----- nvinfo : EIATTR_KPARAM_INFO
	.align		4
.L_33:
        /*0018*/ 	.byte	0x04, 0x17
        /*001a*/ 	.short	(.L_35 - .L_34)
.L_34:
        /*001c*/ 	.word	0x00000000
        /*0020*/ 	.short	0x0001
        /*0022*/ 	.short	0x0008
        /*0024*/ 	.byte	0x00, 0xf5, 0x21, 0x00


	//----- nvinfo : EIATTR_KPARAM_INFO
	.align		4
.L_35:
        /*0028*/ 	.byte	0x04, 0x17
        /*002a*/ 	.short	(.L_37 - .L_36)
.L_36:
        /*002c*/ 	.word	0x00000000
        /*0030*/ 	.short	0x0000
        /*0032*/ 	.short	0x0000
        /*0034*/ 	.byte	0x00, 0xf5, 0x21, 0x00


	//----- nvinfo : EIATTR_SPARSE_MMA_MASK
	.align		4
.L_37:
        /*0038*/ 	.byte	0x03, 0x50
        /*003a*/ 	.short	0x0000


	//----- nvinfo : EIATTR_MAXREG_COUNT
	.align		4
        /*003c*/ 	.byte	0x03, 0x1b
        /*003e*/ 	.short	0x00ff


	//----- nvinfo : EIATTR_MERCURY_ISA_VERSION
	.align		4
        /*0040*/ 	.byte	0x03, 0x5f
        /*0042*/ 	.short	0x0101


	//----- nvinfo : EIATTR_VRC_CTA_INIT_COUNT
	.align		4
        /*0044*/ 	.byte	0x02, 0x4a
	.zero		1
	.zero		1


	//----- nvinfo : EIATTR_EXIT_INSTR_OFFSETS
	.align		4
        /*0048*/ 	.byte	0x04, 0x1c
        /*004a*/ 	.short	(.L_39 - .L_38)


	//   ....[0]....
.L_38:
        /*004c*/ 	.word	0x00000110


	//----- nvinfo : EIATTR_CBANK_PARAM_SIZE
	.align		4
.L_39:
        /*0050*/ 	.byte	0x03, 0x19
        /*0052*/ 	.short	0x0018


	//----- nvinfo : EIATTR_PARAM_CBANK
	.align		4
        /*0054*/ 	.byte	0x04, 0x0a
        /*0056*/ 	.short	(.L_41 - .L_40)
	.align		4
.L_40:
        /*0058*/ 	.word	index@(.nv.constant0._Z4InitIfEvPT_S1_S1_)
        /*005c*/ 	.short	0x0380
        /*005e*/ 	.short	0x0018


	//----- nvinfo : EIATTR_SW_WAR
	.align		4
.L_41:
        /*0060*/ 	.byte	0x04, 0x36
        /*0062*/ 	.short	(.L_43 - .L_42)
.L_42:
        /*0064*/ 	.word	0x00000008
.L_43:


//--------------------- .nv.callgraph             --------------------------
	.section	.nv.callgraph,"",@"SHT_CUDA_CALLGRAPH"
	.align	4
	.sectionentsize	8
	.align		4
        /*0000*/ 	.word	0x00000000
	.align		4
        /*0004*/ 	.word	0xffffffff
	.align		4
        /*0008*/ 	.word	0x00000000
	.align		4
        /*000c*/ 	.word	0xfffffffe
	.align		4
        /*0010*/ 	.word	0x00000000
	.align		4
        /*0014*/ 	.word	0xfffffffd
	.align		4
        /*0018*/ 	.word	0x00000000
	.align		4
        /*001c*/ 	.word	0xfffffffc


//--------------------- .text._Z3AddIfEvPT_S1_S1_S0_S0_ --------------------------
	.section	.text._Z3AddIfEvPT_S1_S1_S0_S0_,"ax",@progbits
	.align	128
        .global         _Z3AddIfEvPT_S1_S1_S0_S0_
        .type           _Z3AddIfEvPT_S1_S1_S0_S0_,@function
        .size           _Z3AddIfEvPT_S1_S1_S0_S0_,(.L_x_2 - _Z3AddIfEvPT_S1_S1_S0_S0_)
        .other          _Z3AddIfEvPT_S1_S1_S0_S0_,@"STO_CUDA_ENTRY STV_DEFAULT"
_Z3AddIfEvPT_S1_S1_S0_S0_:
.text._Z3AddIfEvPT_S1_S1_S0_S0_:
[----:B------:R-:W-:Y:S01]  /*0000*/  LDC R1, c[0x0][0x37c] ;  /* 0x0000df00ff017b82 */ /* 0x000fe20000000800 */
[----:B------:R-:W0:Y:S07]  /*0010*/  S2R R0, SR_TID.X ;  /* 0x0000000000007919 */ /* 0x000e2e0000002100 */
[----:B------:R-:W0:Y:S01]  /*0020*/  S2UR UR6, SR_CTAID.X ;  /* 0x00000000000679c3 */ /* 0x000e220000002500 */
[----:B------:R-:W1:Y:S07]  /*0030*/  LDCU.64 UR4, c[0x0][0x358] ;  /* 0x00006b00ff0477ac */ /* 0x000e6e0008000a00 */
[----:B------:R-:W0:Y:S08]  /*0040*/  LDC R9, c[0x0][0x360] ;  /* 0x0000d800ff097b82 */ /* 0x000e300000000800 */
[----:B------:R-:W2:Y:S08]  /*0050*/  LDC.64 R4, c[0x0][0x388] ;  /* 0x0000e200ff047b82 */ /* 0x000eb00000000a00 */
[----:B------:R-:W3:Y:S01]  /*0060*/  LDC.64 R2, c[0x0][0x380] ;  /* 0x0000e000ff027b82 */ /* 0x000ee20000000a00 */
[----:B0-----:R-:W-:-:S07]  /*0070*/  IMAD R9, R9, UR6, R0 ;  /* 0x0000000609097c24 */ /* 0x001fce000f8e0200 */
[----:B------:R-:W0:Y:S01]  /*0080*/  LDC.64 R6, c[0x0][0x390] ;  /* 0x0000e400ff067b82 */ /* 0x000e220000000a00 */
[----:B------:R-:W4:Y:S01]  /*0090*/  LDCU.64 UR6, c[0x0][0x398] ;  /* 0x00007300ff0677ac */ /* 0x000f220008000a00 */
[----:B--2---:R-:W-:-:S06]  /*00a0*/  IMAD.WIDE R4, R9, 0x4, R4 ;  /* 0x0000000409047825 */ /* 0x004fcc00078e0204 */
[----:B-1----:R-:W4:Y:S01]  /*00b0*/  LDG.E R4, desc[UR4][R4.64] ;  /* 0x0000000404047981 */ /* 0x002f22000c1e1900 */
[----:B---3--:R-:W-:-:S06]  /*00c0*/  IMAD.WIDE R2, R9, 0x4, R2 ;  /* 0x0000000409027825 */ /* 0x008fcc00078e0202 */
[----:B------:R-:W2:Y:S01]  /*00d0*/  LDG.E R2, desc[UR4][R2.64] ;  /* 0x0000000402027981 */ /* 0x000ea2000c1e1900 */
[----:B0-----:R-:W-:-:S04]  /*00e0*/  IMAD.WIDE R6, R9, 0x4, R6 ;  /* 0x0000000409067825 */ /* 0x001fc800078e0206 */
[----:B----4-:R-:W-:-:S04]  /*00f0*/  FMUL R11, R4, UR7 ;  /* 0x00000007040b7c20 */ /* 0x010fc80008400000 */
[----:B--2---:R-:W-:-:S05]  /*0100*/  FFMA R11, R2, UR6, R11 ;  /* 0x00000006020b7c23 */ /* 0x004fca000800000b */
[----:B------:R-:W-:Y:S01]  /*0110*/  STG.E desc[UR4][R6.64], R11 ;  /* 0x0000000b06007986 */ /* 0x000fe2000c101904 */
[----:B------:R-:W-:Y:S05]  /*0120*/  EXIT ;  /* 0x000000000000794d */ /* 0x000fea0003800000 */
.L_x_0:
[----:B------:R-:W-:-:S00]  /*0130*/  BRA `(.L_x_0) ;  /* 0xfffffffc00fc7947 */ /* 0x000fc0000383ffff */
[----:B------:R-:W-:-:S00]  /*0140*/  NOP ;  /* 0x0000000000007918 */ /* 0x000fc00000000000 */
        /* <DEDUP_REMOVED lines=11> */
.L_x_2:


//--------------------- .text._Z4InitIfEvPT_S1_S1_ --------------------------
	.section	.text._Z4InitIfEvPT_S1_S1_,"ax",@progbits
	.align	128
        .global         _Z4InitIfEvPT_S1_S1_
        .type           _Z4InitIfEvPT_S1_S1_,@function
        .size           _Z4InitIfEvPT_S1_S1_,(.L_x_3 - _Z4InitIfEvPT_S1_S1_)
        .other          _Z4InitIfEvPT_S1_S1_,@"STO_CUDA_ENTRY STV_DEFAULT"
_Z4InitIfEvPT_S1_S1_:
.text._Z4InitIfEvPT_S1_S1_:
[----:B------:R-:W-:Y:S01]  /*0000*/  LDC R1, c[0x0][0x37c] ;  /* 0x0000df00ff017b82 */ /* 0x000fe20000000800 */
[----:B------:R-:W0:Y:S07]  /*0010*/  S2R R0, SR_TID.X ;  /* 0x0000000000007919 */ /* 0x000e2e0000002100 */
[----:B------:R-:W0:Y:S01]  /*0020*/  S2UR UR6, SR_CTAID.X ;  /* 0x00000000000679c3 */ /* 0x000e220000002500 */
[----:B------:R-:W1:Y:S01]  /*0030*/  LDCU.64 UR4, c[0x0][0x358] ;  /* 0x00006b00ff0477ac */ /* 0x000e620008000a00 */
[----:B------:R-:W-:Y:S01]  /*0040*/  HFMA2 R11, -RZ, RZ, 1.875, 0 ;  /* 0x3f800000ff0b7431 */ /* 0x000fe200000001ff */
[----:B------:R-:W-:-:S05]  /*0050*/  MOV R13, 0x40000000 ;  /* 0x40000000000d7802 */ /* 0x000fca0000000f00 */
[----:B------:R-:W0:Y:S08]  /*0060*/  LDC R9, c[0x0][0x360] ;  /* 0x0000d800ff097b82 */ /* 0x000e300000000800 */
[----:B------:R-:W2:Y:S08]  /*0070*/  LDC.64 R2, c[0x0][0x380] ;  /* 0x0000e000ff027b82 */ /* 0x000eb00000000a00 */
[----:B------:R-:W3:Y:S08]  /*0080*/  LDC.64 R4, c[0x0][0x388] ;  /* 0x0000e200ff047b82 */ /* 0x000ef00000000a00 */
[----:B------:R-:W4:Y:S01]  /*0090*/  LDC.64 R6, c[0x0][0x390] ;  /* 0x0000e400ff067b82 */ /* 0x000f220000000a00 */
[----:B0-----:R-:W-:-:S04]  /*00a0*/  IMAD R9, R9, UR6, R0 ;  /* 0x0000000609097c24 */ /* 0x001fc8000f8e0200 */
[----:B--2---:R-:W-:-:S05]  /*00b0*/  IMAD.WIDE R2, R9, 0x4, R2 ;  /* 0x0000000409027825 */ /* 0x004fca00078e0202 */
[----:B-1----:R-:W-:Y:S01]  /*00c0*/  STG.E desc[UR4][R2.64], R11 ;  /* 0x0000000b02007986 */ /* 0x002fe2000c101904 */
[----:B---3--:R-:W-:-:S05]  /*00d0*/  IMAD.WIDE R4, R9, 0x4, R4 ;  /* 0x0000000409047825 */ /* 0x008fca00078e0204 */
[----:B------:R-:W-:Y:S01]  /*00e0*/  STG.E desc[UR4][R4.64], R13 ;  /* 0x0000000d04007986 */ /* 0x000fe2000c101904 */
[----:B----4-:R-:W-:-:S05]  /*00f0*/  IMAD.WIDE R6, R9, 0x4, R6 ;  /* 0x0000000409067825 */ /* 0x010fca00078e0206 */
[----:B------:R-:W-:Y:S01]  /*0100*/  STG.E desc[UR4][R6.64], RZ ;  /* 0x000000ff06007986 */ /* 0x000fe2000c101904 */
[----:B------:R-:W-:Y:S05]  /*0110*/  EXIT ;  /* 0x000000000000794d */ /* 0x000fea0003800000 */
.L_x_1:
        /* <DEDUP_REMOVED lines=14> */
.L_x_3:


//--------------------- .nv.shared.reserved.0     --------------------------
	.section	.nv.shared.reserved.0,"aw",@nobits
	.weak		__nv_reservedSMEM_offset_0_alias
	.size		__nv_reservedSMEM_offset_0_alias, 0, 64
	.other		__nv_reservedSMEM_offset_0_alias,@"STO_CUDA_RESERVED_SHARED STV_DEFAULT"
__nv_reservedSMEM_offset_0_alias:
	.zero		0
	.zero		64


//--------------------- .nv.constant0._Z3AddIfEvPT_S1_S1_S0_S0_ --------------------------
	.section	.nv.constant0._Z3AddIfEvPT_S1_S1_S0_S0_,"a",@progbits
	.sectionflags	@""
	.align	4
.nv.constant0._Z3AddIfEvPT_S1_S1_S0_S0_:
	.zero		928


//--------------------- .nv.constant0._Z4InitIfEvPT_S1_S1_ --------------------------
	.section	.nv.constant0._Z4InitIfEvPT_S1_S1_,"a",@progbits
	.sectionflags	@""
	.align	4
.nv.constant0._Z4InitIfEvPT_S1_S1_:
	.zero		920


//--------------------- SYMBOLS --------------------------

	.type		.nv.reservedSmem.offset0,@object
	.size		.nv.reservedSmem.offset0,0x4
